//
// Generated by NVIDIA NVVM Compiler
//
// Compiler Build ID: CL-36424714
// Cuda compilation tools, release 13.0, V13.0.88
// Based on NVVM 20.0.0
//

.version 9.0
.target sm_100
.address_size 64

	// .globl	_Z3fooPiS_

.visible .entry _Z3fooPiS_(
	.param .u64 .ptr .align 1 _Z3fooPiS__param_0,
	.param .u64 .ptr .align 1 _Z3fooPiS__param_1
)
{
	.reg .pred 	%p<3>;
	.reg .b32 	%r<264>;
	.reg .b64 	%rd<7>;

	ld.param.u64 	%rd1, [_Z3fooPiS__param_0];
	ld.param.u64 	%rd2, [_Z3fooPiS__param_1];
	mov.u32 	%r5, %ctaid.x;
	mov.u32 	%r6, %ntid.x;
	mov.u32 	%r7, %tid.x;
	mad.lo.s32 	%r1, %r5, %r6, %r7;
	and.b32  	%r8, %r1, 1;
	setp.eq.b32 	%p1, %r8, 1;
	not.pred 	%p2, %p1;
	mov.b32 	%r263, 0;
	@%p2 bra 	$L__BB0_2;
	cvta.to.global.u64 	%rd3, %rd1;
	ld.global.u32 	%r9, [%rd3];
	ld.global.u32 	%r10, [%rd3+4];
	add.s32 	%r11, %r10, %r9;
	ld.global.u32 	%r12, [%rd3+8];
	add.s32 	%r13, %r12, %r11;
	ld.global.u32 	%r14, [%rd3+12];
	add.s32 	%r15, %r14, %r13;
	ld.global.u32 	%r16, [%rd3+16];
	add.s32 	%r17, %r16, %r15;
	ld.global.u32 	%r18, [%rd3+20];
	add.s32 	%r19, %r18, %r17;
	ld.global.u32 	%r20, [%rd3+24];
	add.s32 	%r21, %r20, %r19;
	ld.global.u32 	%r22, [%rd3+28];
	add.s32 	%r23, %r22, %r21;
	ld.global.u32 	%r24, [%rd3+32];
	add.s32 	%r25, %r24, %r23;
	ld.global.u32 	%r26, [%rd3+36];
	add.s32 	%r27, %r26, %r25;
	ld.global.u32 	%r28, [%rd3+40];
	add.s32 	%r29, %r28, %r27;
	ld.global.u32 	%r30, [%rd3+44];
	add.s32 	%r31, %r30, %r29;
	ld.global.u32 	%r32, [%rd3+48];
	add.s32 	%r33, %r32, %r31;
	ld.global.u32 	%r34, [%rd3+52];
	add.s32 	%r35, %r34, %r33;
	ld.global.u32 	%r36, [%rd3+56];
	add.s32 	%r37, %r36, %r35;
	ld.global.u32 	%r38, [%rd3+60];
	add.s32 	%r39, %r38, %r37;
	ld.global.u32 	%r40, [%rd3+64];
	add.s32 	%r41, %r40, %r39;
	ld.global.u32 	%r42, [%rd3+68];
	add.s32 	%r43, %r42, %r41;
	ld.global.u32 	%r44, [%rd3+72];
	add.s32 	%r45, %r44, %r43;
	ld.global.u32 	%r46, [%rd3+76];
	add.s32 	%r47, %r46, %r45;
	ld.global.u32 	%r48, [%rd3+80];
	add.s32 	%r49, %r48, %r47;
	ld.global.u32 	%r50, [%rd3+84];
	add.s32 	%r51, %r50, %r49;
	ld.global.u32 	%r52, [%rd3+88];
	add.s32 	%r53, %r52, %r51;
	ld.global.u32 	%r54, [%rd3+92];
	add.s32 	%r55, %r54, %r53;
	ld.global.u32 	%r56, [%rd3+96];
	add.s32 	%r57, %r56, %r55;
	ld.global.u32 	%r58, [%rd3+100];
	add.s32 	%r59, %r58, %r57;
	ld.global.u32 	%r60, [%rd3+104];
	add.s32 	%r61, %r60, %r59;
	ld.global.u32 	%r62, [%rd3+108];
	add.s32 	%r63, %r62, %r61;
	ld.global.u32 	%r64, [%rd3+112];
	add.s32 	%r65, %r64, %r63;
	ld.global.u32 	%r66, [%rd3+116];
	add.s32 	%r67, %r66, %r65;
	ld.global.u32 	%r68, [%rd3+120];
	add.s32 	%r69, %r68, %r67;
	ld.global.u32 	%r70, [%rd3+124];
	add.s32 	%r71, %r70, %r69;
	ld.global.u32 	%r72, [%rd3+128];
	add.s32 	%r73, %r72, %r71;
	ld.global.u32 	%r74, [%rd3+132];
	add.s32 	%r75, %r74, %r73;
	ld.global.u32 	%r76, [%rd3+136];
	add.s32 	%r77, %r76, %r75;
	ld.global.u32 	%r78, [%rd3+140];
	add.s32 	%r79, %r78, %r77;
	ld.global.u32 	%r80, [%rd3+144];
	add.s32 	%r81, %r80, %r79;
	ld.global.u32 	%r82, [%rd3+148];
	add.s32 	%r83, %r82, %r81;
	ld.global.u32 	%r84, [%rd3+152];
	add.s32 	%r85, %r84, %r83;
	ld.global.u32 	%r86, [%rd3+156];
	add.s32 	%r87, %r86, %r85;
	ld.global.u32 	%r88, [%rd3+160];
	add.s32 	%r89, %r88, %r87;
	ld.global.u32 	%r90, [%rd3+164];
	add.s32 	%r91, %r90, %r89;
	ld.global.u32 	%r92, [%rd3+168];
	add.s32 	%r93, %r92, %r91;
	ld.global.u32 	%r94, [%rd3+172];
	add.s32 	%r95, %r94, %r93;
	ld.global.u32 	%r96, [%rd3+176];
	add.s32 	%r97, %r96, %r95;
	ld.global.u32 	%r98, [%rd3+180];
	add.s32 	%r99, %r98, %r97;
	ld.global.u32 	%r100, [%rd3+184];
	add.s32 	%r101, %r100, %r99;
	ld.global.u32 	%r102, [%rd3+188];
	add.s32 	%r103, %r102, %r101;
	ld.global.u32 	%r104, [%rd3+192];
	add.s32 	%r105, %r104, %r103;
	ld.global.u32 	%r106, [%rd3+196];
	add.s32 	%r107, %r106, %r105;
	ld.global.u32 	%r108, [%rd3+200];
	add.s32 	%r109, %r108, %r107;
	ld.global.u32 	%r110, [%rd3+204];
	add.s32 	%r111, %r110, %r109;
	ld.global.u32 	%r112, [%rd3+208];
	add.s32 	%r113, %r112, %r111;
	ld.global.u32 	%r114, [%rd3+212];
	add.s32 	%r115, %r114, %r113;
	ld.global.u32 	%r116, [%rd3+216];
	add.s32 	%r117, %r116, %r115;
	ld.global.u32 	%r118, [%rd3+220];
	add.s32 	%r119, %r118, %r117;
	ld.global.u32 	%r120, [%rd3+224];
	add.s32 	%r121, %r120, %r119;
	ld.global.u32 	%r122, [%rd3+228];
	add.s32 	%r123, %r122, %r121;
	ld.global.u32 	%r124, [%rd3+232];
	add.s32 	%r125, %r124, %r123;
	ld.global.u32 	%r126, [%rd3+236];
	add.s32 	%r127, %r126, %r125;
	ld.global.u32 	%r128, [%rd3+240];
	add.s32 	%r129, %r128, %r127;
	ld.global.u32 	%r130, [%rd3+244];
	add.s32 	%r131, %r130, %r129;
	ld.global.u32 	%r132, [%rd3+248];
	add.s32 	%r133, %r132, %r131;
	ld.global.u32 	%r134, [%rd3+252];
	add.s32 	%r135, %r134, %r133;
	ld.global.u32 	%r136, [%rd3+256];
	add.s32 	%r137, %r136, %r135;
	ld.global.u32 	%r138, [%rd3+260];
	add.s32 	%r139, %r138, %r137;
	ld.global.u32 	%r140, [%rd3+264];
	add.s32 	%r141, %r140, %r139;
	ld.global.u32 	%r142, [%rd3+268];
	add.s32 	%r143, %r142, %r141;
	ld.global.u32 	%r144, [%rd3+272];
	add.s32 	%r145, %r144, %r143;
	ld.global.u32 	%r146, [%rd3+276];
	add.s32 	%r147, %r146, %r145;
	ld.global.u32 	%r148, [%rd3+280];
	add.s32 	%r149, %r148, %r147;
	ld.global.u32 	%r150, [%rd3+284];
	add.s32 	%r151, %r150, %r149;
	ld.global.u32 	%r152, [%rd3+288];
	add.s32 	%r153, %r152, %r151;
	ld.global.u32 	%r154, [%rd3+292];
	add.s32 	%r155, %r154, %r153;
	ld.global.u32 	%r156, [%rd3+296];
	add.s32 	%r157, %r156, %r155;
	ld.global.u32 	%r158, [%rd3+300];
	add.s32 	%r159, %r158, %r157;
	ld.global.u32 	%r160, [%rd3+304];
	add.s32 	%r161, %r160, %r159;
	ld.global.u32 	%r162, [%rd3+308];
	add.s32 	%r163, %r162, %r161;
	ld.global.u32 	%r164, [%rd3+312];
	add.s32 	%r165, %r164, %r163;
	ld.global.u32 	%r166, [%rd3+316];
	add.s32 	%r167, %r166, %r165;
	ld.global.u32 	%r168, [%rd3+320];
	add.s32 	%r169, %r168, %r167;
	ld.global.u32 	%r170, [%rd3+324];
	add.s32 	%r171, %r170, %r169;
	ld.global.u32 	%r172, [%rd3+328];
	add.s32 	%r173, %r172, %r171;
	ld.global.u32 	%r174, [%rd3+332];
	add.s32 	%r175, %r174, %r173;
	ld.global.u32 	%r176, [%rd3+336];
	add.s32 	%r177, %r176, %r175;
	ld.global.u32 	%r178, [%rd3+340];
	add.s32 	%r179, %r178, %r177;
	ld.global.u32 	%r180, [%rd3+344];
	add.s32 	%r181, %r180, %r179;
	ld.global.u32 	%r182, [%rd3+348];
	add.s32 	%r183, %r182, %r181;
	ld.global.u32 	%r184, [%rd3+352];
	add.s32 	%r185, %r184, %r183;
	ld.global.u32 	%r186, [%rd3+356];
	add.s32 	%r187, %r186, %r185;
	ld.global.u32 	%r188, [%rd3+360];
	add.s32 	%r189, %r188, %r187;
	ld.global.u32 	%r190, [%rd3+364];
	add.s32 	%r191, %r190, %r189;
	ld.global.u32 	%r192, [%rd3+368];
	add.s32 	%r193, %r192, %r191;
	ld.global.u32 	%r194, [%rd3+372];
	add.s32 	%r195, %r194, %r193;
	ld.global.u32 	%r196, [%rd3+376];
	add.s32 	%r197, %r196, %r195;
	ld.global.u32 	%r198, [%rd3+380];
	add.s32 	%r199, %r198, %r197;
	ld.global.u32 	%r200, [%rd3+384];
	add.s32 	%r201, %r200, %r199;
	ld.global.u32 	%r202, [%rd3+388];
	add.s32 	%r203, %r202, %r201;
	ld.global.u32 	%r204, [%rd3+392];
	add.s32 	%r205, %r204, %r203;
	ld.global.u32 	%r206, [%rd3+396];
	add.s32 	%r207, %r206, %r205;
	ld.global.u32 	%r208, [%rd3+400];
	add.s32 	%r209, %r208, %r207;
	ld.global.u32 	%r210, [%rd3+404];
	add.s32 	%r211, %r210, %r209;
	ld.global.u32 	%r212, [%rd3+408];
	add.s32 	%r213, %r212, %r211;
	ld.global.u32 	%r214, [%rd3+412];
	add.s32 	%r215, %r214, %r213;
	ld.global.u32 	%r216, [%rd3+416];
	add.s32 	%r217, %r216, %r215;
	ld.global.u32 	%r218, [%rd3+420];
	add.s32 	%r219, %r218, %r217;
	ld.global.u32 	%r220, [%rd3+424];
	add.s32 	%r221, %r220, %r219;
	ld.global.u32 	%r222, [%rd3+428];
	add.s32 	%r223, %r222, %r221;
	ld.global.u32 	%r224, [%rd3+432];
	add.s32 	%r225, %r224, %r223;
	ld.global.u32 	%r226, [%rd3+436];
	add.s32 	%r227, %r226, %r225;
	ld.global.u32 	%r228, [%rd3+440];
	add.s32 	%r229, %r228, %r227;
	ld.global.u32 	%r230, [%rd3+444];
	add.s32 	%r231, %r230, %r229;
	ld.global.u32 	%r232, [%rd3+448];
	add.s32 	%r233, %r232, %r231;
	ld.global.u32 	%r234, [%rd3+452];
	add.s32 	%r235, %r234, %r233;
	ld.global.u32 	%r236, [%rd3+456];
	add.s32 	%r237, %r236, %r235;
	ld.global.u32 	%r238, [%rd3+460];
	add.s32 	%r239, %r238, %r237;
	ld.global.u32 	%r240, [%rd3+464];
	add.s32 	%r241, %r240, %r239;
	ld.global.u32 	%r242, [%rd3+468];
	add.s32 	%r243, %r242, %r241;
	ld.global.u32 	%r244, [%rd3+472];
	add.s32 	%r245, %r244, %r243;
	ld.global.u32 	%r246, [%rd3+476];
	add.s32 	%r247, %r246, %r245;
	ld.global.u32 	%r248, [%rd3+480];
	add.s32 	%r249, %r248, %r247;
	ld.global.u32 	%r250, [%rd3+484];
	add.s32 	%r251, %r250, %r249;
	ld.global.u32 	%r252, [%rd3+488];
	add.s32 	%r253, %r252, %r251;
	ld.global.u32 	%r254, [%rd3+492];
	add.s32 	%r255, %r254, %r253;
	ld.global.u32 	%r256, [%rd3+496];
	add.s32 	%r257, %r256, %r255;
	ld.global.u32 	%r258, [%rd3+500];
	add.s32 	%r259, %r258, %r257;
	ld.global.u32 	%r260, [%rd3+504];
	add.s32 	%r261, %r260, %r259;
	ld.global.u32 	%r262, [%rd3+508];
	add.s32 	%r263, %r262, %r261;
$L__BB0_2:
	cvta.to.global.u64 	%rd4, %rd2;
	mul.wide.s32 	%rd5, %r1, 4;
	add.s64 	%rd6, %rd4, %rd5;
	st.global.u32 	[%rd6], %r263;
	ret;

}


// ===== COMPILED SASS (sm_100) =====

	.target	sm_100

	.elftype	@"ET_EXEC"


//--------------------- .note.nv.tkinfo           --------------------------
	.section	.note.nv.tkinfo,"",@"SHT_NOTE"
	.sectionflags	@"SHF_NOTE_NV_TKINFO"
	.tkinfo
        /*0018*/ 	.word	0x00000002
        /*0030*/ 	.string	""
        /*0030*/ 	.string	"ptxas"
        /*0030*/ 	.string	"Cuda compilation tools, release 13.0, V13.0.88"
        /*0030*/ 	.string	"Build cuda_13.0.r13.0/compiler.36424714_0"
        /*0030*/ 	.string	"-arch sm_100 -m 64 "



//--------------------- .note.nv.cuinfo           --------------------------
	.section	.note.nv.cuinfo,"",@"SHT_NOTE"
	.sectionflags	@"SHF_NOTE_NV_CUINFO"
        /*0018*/ 	.short	0x0002
        /*001a*/ 	.short	0x0064
        /*001c*/ 	.short	0x0082
	.zero		2


//--------------------- .nv.info                  --------------------------
	.section	.nv.info,"",@"SHT_CUDA_INFO"
	.align	4


	//----- nvinfo : EIATTR_REGCOUNT
	.align		4
        /*0000*/ 	.byte	0x04, 0x2f
        /*0002*/ 	.short	(.L_1 - .L_0)
	.align		4
.L_0:
        /*0004*/ 	.word	index@(_Z3fooPiS_)
        /*0008*/ 	.word	0x0000001e


	//----- nvinfo : EIATTR_FRAME_SIZE
	.align		4
.L_1:
        /*000c*/ 	.byte	0x04, 0x11
        /*000e*/ 	.short	(.L_3 - .L_2)
	.align		4
.L_2:
        /*0010*/ 	.word	index@(_Z3fooPiS_)
        /*0014*/ 	.word	0x00000000


	//----- nvinfo : EIATTR_MIN_STACK_SIZE
	.align		4
.L_3:
        /*0018*/ 	.byte	0x04, 0x12
        /*001a*/ 	.short	(.L_5 - .L_4)
	.align		4
.L_4:
        /*001c*/ 	.word	index@(_Z3fooPiS_)
        /*0020*/ 	.word	0x00000000
.L_5:


//--------------------- .nv.compat                --------------------------
	.section	.nv.compat,"",@"SHT_CUDA_COMPAT_INFO"
	.align	4
        /*0000*/ 	.byte	0x02, 0x09, 0x00, 0x00, 0x02, 0x02, 0x01, 0x00, 0x02, 0x05, 0x05, 0x00, 0x03, 0x07, 0x01, 0x01
        /*0010*/ 	.byte	0x02, 0x03, 0x00, 0x00, 0x02, 0x06, 0x01, 0x00, 0x04, 0x0b, 0x08, 0x00, 0x09, 0x00, 0x00, 0x00
        /*0020*/ 	.byte	0x00, 0x00, 0x00, 0x00


//--------------------- .nv.info._Z3fooPiS_       --------------------------
	.section	.nv.info._Z3fooPiS_,"",@"SHT_CUDA_INFO"
	.sectionflags	@""
	.align	4


	//----- nvinfo : EIATTR_CUDA_API_VERSION
	.align		4
        /*0000*/ 	.byte	0x04, 0x37
        /*0002*/ 	.short	(.L_7 - .L_6)
.L_6:
        /*0004*/ 	.word	0x00000082


	//----- nvinfo : EIATTR_KPARAM_INFO
	.align		4
.L_7:
        /*0008*/ 	.byte	0x04, 0x17
        /*000a*/ 	.short	(.L_9 - .L_8)
.L_8:
        /*000c*/ 	.word	0x00000000
        /*0010*/ 	.short	0x0001
        /*0012*/ 	.short	0x0008
        /*0014*/ 	.byte	0x00, 0xf5, 0x21, 0x00


	//----- nvinfo : EIATTR_KPARAM_INFO
	.align		4
.L_9:
        /*0018*/ 	.byte	0x04, 0x17
        /*001a*/ 	.short	(.L_11 - .L_10)
.L_10:
        /*001c*/ 	.word	0x00000000
        /*0020*/ 	.short	0x0000
        /*0022*/ 	.short	0x0000
        /*0024*/ 	.byte	0x00, 0xf5, 0x21, 0x00


	//----- nvinfo : EIATTR_SPARSE_MMA_MASK
	.align		4
.L_11:
        /*0028*/ 	.byte	0x03, 0x50
        /*002a*/ 	.short	0x0000


	//----- nvinfo : EIATTR_MAXREG_COUNT
	.align		4
        /*002c*/ 	.byte	0x03, 0x1b
        /*002e*/ 	.short	0x00ff


	//----- nvinfo : EIATTR_MERCURY_ISA_VERSION
	.align		4
        /*0030*/ 	.byte	0x03, 0x5f
        /*0032*/ 	.short	0x0101


	//----- nvinfo : EIATTR_VRC_CTA_INIT_COUNT
	.align		4
        /*0034*/ 	.byte	0x02, 0x4a
	.zero		1
	.zero		1


	//----- nvinfo : EIATTR_EXIT_INSTR_OFFSETS
	.align		4
        /*0038*/ 	.byte	0x04, 0x1c
        /*003a*/ 	.short	(.L_13 - .L_12)


	//   ....[0]....
.L_12:
        /*003c*/ 	.word	0x00000d00


	//----- nvinfo : EIATTR_CRS_STACK_SIZE
	.align		4
.L_13:
        /*0040*/ 	.byte	0x04, 0x1e
        /*0042*/ 	.short	(.L_15 - .L_14)
.L_14:
        /*0044*/ 	.word	0x00000000


	//----- nvinfo : EIATTR_CBANK_PARAM_SIZE
	.align		4
.L_15:
        /*0048*/ 	.byte	0x03, 0x19
        /*004a*/ 	.short	0x0010


	//----- nvinfo : EIATTR_PARAM_CBANK
	.align		4
        /*004c*/ 	.byte	0x04, 0x0a
        /*004e*/ 	.short	(.L_17 - .L_16)
	.align		4
.L_16:
        /*0050*/ 	.word	index@(.nv.constant0._Z3fooPiS_)
        /*0054*/ 	.short	0x0380
        /*0056*/ 	.short	0x0010


	//----- nvinfo : EIATTR_SW_WAR
	.align		4
.L_17:
        /*0058*/ 	.byte	0x04, 0x36
        /*005a*/ 	.short	(.L_19 - .L_18)
.L_18:
        /*005c*/ 	.word	0x00000008
.L_19:


//--------------------- .nv.callgraph             --------------------------
	.section	.nv.callgraph,"",@"SHT_CUDA_CALLGRAPH"
	.align	4
	.sectionentsize	8
	.align		4
        /*0000*/ 	.word	0x00000000
	.align		4
        /*0004*/ 	.word	0xffffffff
	.align		4
        /*0008*/ 	.word	0x00000000
	.align		4
        /*000c*/ 	.word	0xfffffffe
	.align		4
        /*0010*/ 	.word	0x00000000
	.align		4
        /*0014*/ 	.word	0xfffffffd
	.align		4
        /*0018*/ 	.word	0x00000000
	.align		4
        /*001c*/ 	.word	0xfffffffc


//--------------------- .text._Z3fooPiS_          --------------------------
	.section	.text._Z3fooPiS_,"ax",@progbits
	.align	128
        .global         _Z3fooPiS_
        .type           _Z3fooPiS_,@function
        .size           _Z3fooPiS_,(.L_x_3 - _Z3fooPiS_)
        .other          _Z3fooPiS_,@"STO_CUDA_ENTRY STV_DEFAULT"
_Z3fooPiS_:
.text._Z3fooPiS_:
[----:B------:R-:W-:Y:S01]  /*0000*/  LDC R1, c[0x0][0x37c] ;  /* 0x0000df00ff017b82 */ /* 0x000fe20000000800 */
[----:B------:R-:W0:Y:S07]  /*0010*/  S2R R0, SR_TID.X ;  /* 0x0000000000007919 */ /* 0x000e2e0000002100 */
[----:B------:R-:W0:Y:S01]  /*0020*/  S2UR UR4, SR_CTAID.X ;  /* 0x00000000000479c3 */ /* 0x000e220000002500 */
[----:B------:R-:W-:Y:S07]  /*0030*/  BSSY.RECONVERGENT B0, `(.L_x_0) ;  /* 0x00000cb000007945 */ /* 0x000fee0003800200 */
[----:B------:R-:W0:Y:S08]  /*0040*/  LDC R5, c[0x0][0x360] ;  /* 0x0000d800ff057b82 */ /* 0x000e300000000800 */
[----:B------:R-:W1:Y:S01]  /*0050*/  LDC.64 R2, c[0x0][0x388] ;  /* 0x0000e200ff027b82 */ /* 0x000e620000000a00 */
[----:B0-----:R-:W-:Y:S01]  /*0060*/  IMAD R5, R5, UR4, R0 ;  /* 0x0000000405057c24 */ /* 0x001fe2000f8e0200 */
[----:B------:R-:W0:Y:S04]  /*0070*/  LDCU.64 UR4, c[0x0][0x358] ;  /* 0x00006b00ff0477ac */ /* 0x000e280008000a00 */
[C---:B------:R-:W-:Y:S01]  /*0080*/  LOP3.LUT R0, R5.reuse, 0x1, RZ, 0xc0, !PT ;  /* 0x0000000105007812 */ /* 0x040fe200078ec0ff */
[----:B-1----:R-:W-:-:S03]  /*0090*/  IMAD.WIDE R2, R5, 0x4, R2 ;  /* 0x0000000405027825 */ /* 0x002fc600078e0202 */
[----:B------:R-:W-:Y:S01]  /*00a0*/  ISETP.NE.U32.AND P0, PT, R0, 0x1, PT ;  /* 0x000000010000780c */ /* 0x000fe20003f05070 */
[----:B------:R-:W-:-:S12]  /*00b0*/  IMAD.MOV.U32 R5, RZ, RZ, RZ ;  /* 0x000000ffff057224 */ /* 0x000fd800078e00ff */
[----:B0-----:R-:W-:Y:S05]  /*00c0*/  @P0 BRA `(.L_x_1) ;  /* 0x0000000c00040947 */ /* 0x001fea0003800000 */
[----:B------:R-:W0:Y:S02]  /*00d0*/  LDC.64 R4, c[0x0][0x380] ;  /* 0x0000e000ff047b82 */ /* 0x000e240000000a00 */
[----:B0-----:R-:W2:Y:S04]  /*00e0*/  LDG.E R12, desc[UR4][R4.64] ;  /* 0x00000004040c7981 */ /* 0x001ea8000c1e1900 */
[----:B------:R-:W2:Y:S04]  /*00f0*/  LDG.E R15, desc[UR4][R4.64+0x4] ;  /* 0x00000404040f7981 */ /* 0x000ea8000c1e1900 */
[----:B------:R-:W2:Y:S04]  /*0100*/  LDG.E R14, desc[UR4][R4.64+0x8] ;  /* 0x00000804040e7981 */ /* 0x000ea8000c1e1900 */
[----:B------:R-:W3:Y:S04]  /*0110*/  LDG.E R27, desc[UR4][R4.64+0xc] ;  /* 0x00000c04041b7981 */ /* 0x000ee8000c1e1900 */
[----:B------:R-:W3:Y:S04]  /*0120*/  LDG.E R24, desc[UR4][R4.64+0x10] ;  /* 0x0000100404187981 */ /* 0x000ee8000c1e1900 */
[----:B------:R-:W4:Y:S04]  /*0130*/  LDG.E R10, desc[UR4][R4.64+0x14] ;  /* 0x00001404040a7981 */ /* 0x000f28000c1e1900 */
[----:B------:R-:W4:Y:S04]  /*0140*/  LDG.E R13, desc[UR4][R4.64+0x18] ;  /* 0x00001804040d7981 */ /* 0x000f28000c1e1900 */
[----:B------:R-:W5:Y:S04]  /*0150*/  LDG.E R11, desc[UR4][R4.64+0x1c] ;  /* 0x00001c04040b7981 */ /* 0x000f68000c1e1900 */
        /* <DEDUP_REMOVED lines=13> */
[----:B------:R-:W5:Y:S01]  /*0230*/  LDG.E R17, desc[UR4][R4.64+0x58] ;  /* 0x0000580404117981 */ /* 0x000f62000c1e1900 */
[----:B--2---:R-:W-:-:S03]  /*0240*/  IADD3 R12, PT, PT, R14, R15, R12 ;  /* 0x0000000f0e0c7210 */ /* 0x004fc60007ffe00c */
[----:B------:R-:W2:Y:S04]  /*0250*/  LDG.E R14, desc[UR4][R4.64+0x54] ;  /* 0x00005404040e7981 */ /* 0x000ea8000c1e1900 */
[----:B------:R-:W2:Y:S01]  /*0260*/  LDG.E R15, desc[UR4][R4.64+0x60] ;  /* 0x00006004040f7981 */ /* 0x000ea2000c1e1900 */
[----:B---3--:R-:W-:-:S03]  /*0270*/  IADD3 R24, PT, PT, R24, R27, R12 ;  /* 0x0000001b18187210 */ /* 0x008fc60007ffe00c */
[----:B------:R-:W3:Y:S01]  /*0280*/  LDG.E R12, desc[UR4][R4.64+0x5c] ;  /* 0x00005c04040c7981 */ /* 0x000ee2000c1e1900 */
[----:B----4-:R-:W-:-:S03]  /*0290*/  IADD3 R24, PT, PT, R13, R10, R24 ;  /* 0x0000000a0d187210 */ /* 0x010fc60007ffe018 */
[----:B------:R-:W4:Y:S04]  /*02a0*/  LDG.E R10, desc[UR4][R4.64+0x64] ;  /* 0x00006404040a7981 */ /* 0x000f28000c1e1900 */
[----:B------:R-:W4:Y:S01]  /*02b0*/  LDG.E R13, desc[UR4][R4.64+0x68] ;  /* 0x00006804040d7981 */ /* 0x000f22000c1e1900 */
[----:B-----5:R-:W-:-:S03]  /*02c0*/  IADD3 R24, PT, PT, R8, R11, R24 ;  /* 0x0000000b08187210 */ /* 0x020fc60007ffe018 */
[----:B------:R-:W5:Y:S04]  /*02d0*/  LDG.E R8, desc[UR4][R4.64+0x6c] ;  /* 0x00006c0404087981 */ /* 0x000f68000c1e1900 */
[----:B------:R-:W5:Y:S01]  /*02e0*/  LDG.E R11, desc[UR4][R4.64+0x70] ;  /* 0x00007004040b7981 */ /* 0x000f62000c1e1900 */
[----:B------:R-:W-:-:S03]  /*02f0*/  IADD3 R24, PT, PT, R9, R6, R24 ;  /* 0x0000000609187210 */ /* 0x000fc60007ffe018 */
        /* <DEDUP_REMOVED lines=17> */
[----:B--2---:R-:W-:-:S03]  /*0410*/  IADD3 R24, PT, PT, R17, R14, R24 ;  /* 0x0000000e11187210 */ /* 0x004fc60007ffe018 */
[----:B------:R-:W2:Y:S04]  /*0420*/  LDG.E R14, desc[UR4][R4.64+0xa4] ;  /* 0x0000a404040e7981 */ /* 0x000ea8000c1e1900 */
[----:B------:R-:W2:Y:S01]  /*0430*/  LDG.E R17, desc[UR4][R4.64+0xa8] ;  /* 0x0000a80404117981 */ /* 0x000ea2000c1e1900 */
[----:B---3--:R-:W-:-:S03]  /*0440*/  IADD3 R24, PT, PT, R15, R12, R24 ;  /* 0x0000000c0f187210 */ /* 0x008fc60007ffe018 */
[----:B------:R-:W3:Y:S04]  /*0450*/  LDG.E R12, desc[UR4][R4.64+0xac] ;  /* 0x0000ac04040c7981 */ /* 0x000ee8000c1e1900 */
        /* <DEDUP_REMOVED lines=123> */
[----:B------:R-:W4:Y:S04]  /*0c10*/  LDG.E R10, desc[UR4][R4.64+0x1f8] ;  /* 0x0001f804040a7981 */ /* 0x000f28000c1e1900 */
[----:B------:R-:W4:Y:S01]  /*0c20*/  LDG.E R24, desc[UR4][R4.64+0x1fc] ;  /* 0x0001fc0404187981 */ /* 0x000f22000c1e1900 */
[----:B-----5:R-:W-:-:S04]  /*0c30*/  IADD3 R8, PT, PT, R8, R11, R26 ;  /* 0x0000000b08087210 */ /* 0x020fc80007ffe01a */
[----:B------:R-:W-:-:S04]  /*0c40*/  IADD3 R6, PT, PT, R6, R9, R8 ;  /* 0x0000000906067210 */ /* 0x000fc80007ffe008 */
[----:B------:R-:W-:-:S04]  /*0c50*/  IADD3 R0, PT, PT, R0, R7, R6 ;  /* 0x0000000700007210 */ /* 0x000fc80007ffe006 */
[----:B------:R-:W-:-:S04]  /*0c60*/  IADD3 R0, PT, PT, R22, R25, R0 ;  /* 0x0000001916007210 */ /* 0x000fc80007ffe000 */
[----:B------:R-:W-:-:S04]  /*0c70*/  IADD3 R0, PT, PT, R20, R23, R0 ;  /* 0x0000001714007210 */ /* 0x000fc80007ffe000 */
[----:B------:R-:W-:-:S04]  /*0c80*/  IADD3 R0, PT, PT, R18, R21, R0 ;  /* 0x0000001512007210 */ /* 0x000fc80007ffe000 */
[----:B------:R-:W-:-:S04]  /*0c90*/  IADD3 R0, PT, PT, R16, R19, R0 ;  /* 0x0000001310007210 */ /* 0x000fc80007ffe000 */
[----:B--2---:R-:W-:-:S04]  /*0ca0*/  IADD3 R0, PT, PT, R17, R14, R0 ;  /* 0x0000000e11007210 */ /* 0x004fc80007ffe000 */
[----:B---3--:R-:W-:-:S04]  /*0cb0*/  IADD3 R0, PT, PT, R12, R15, R0 ;  /* 0x0000000f0c007210 */ /* 0x008fc80007ffe000 */
[----:B----4-:R-:W-:-:S05]  /*0cc0*/  IADD3 R13, PT, PT, R10, R13, R0 ;  /* 0x0000000d0a0d7210 */ /* 0x010fca0007ffe000 */
[----:B------:R-:W-:-:S07]  /*0cd0*/  IMAD.IADD R5, R13, 0x1, R24 ;  /* 0x000000010d057824 */ /* 0x000fce00078e0218 */
.L_x_1:
[----:B------:R-:W-:Y:S05]  /*0ce0*/  BSYNC.RECONVERGENT B0 ;  /* 0x0000000000007941 */ /* 0x000fea0003800200 */
.L_x_0:
[----:B------:R-:W-:Y:S01]  /*0cf0*/  STG.E desc[UR4][R2.64], R5 ;  /* 0x0000000502007986 */ /* 0x000fe2000c101904 */
[----:B------:R-:W-:Y:S05]  /*0d00*/  EXIT ;  /* 0x000000000000794d */ /* 0x000fea0003800000 */
.L_x_2:
[----:B------:R-:W-:-:S00]  /*0d10*/  BRA `(.L_x_2) ;  /* 0xfffffffc00fc7947 */ /* 0x000fc0000383ffff */
[----:B------:R-:W-:-:S00]  /*0d20*/  NOP ;  /* 0x0000000000007918 */ /* 0x000fc00000000000 */
        /* <DEDUP_REMOVED lines=13> */
.L_x_3:


//--------------------- .nv.shared.reserved.0     --------------------------
	.section	.nv.shared.reserved.0,"aw",@nobits
	.weak		__nv_reservedSMEM_offset_0_alias
	.size		__nv_reservedSMEM_offset_0_alias, 0, 64
	.other		__nv_reservedSMEM_offset_0_alias,@"STO_CUDA_RESERVED_SHARED STV_DEFAULT"
__nv_reservedSMEM_offset_0_alias:
	.zero		0
	.zero		64


//--------------------- .nv.constant0._Z3fooPiS_  --------------------------
	.section	.nv.constant0._Z3fooPiS_,"a",@progbits
	.sectionflags	@""
	.align	4
.nv.constant0._Z3fooPiS_:
	.zero		912


//--------------------- SYMBOLS --------------------------

	.type		.nv.reservedSmem.offset0,@object
	.size		.nv.reservedSmem.offset0,0x4
